//
// Generated by NVIDIA NVVM Compiler
//
// Compiler Build ID: CL-36424714
// Cuda compilation tools, release 13.0, V13.0.88
// Based on NVVM 20.0.0
//

.version 9.0
.target sm_100
.address_size 64

	// .globl	_Z10computeSumPfS_i

.visible .entry _Z10computeSumPfS_i(
	.param .u64 .ptr .align 1 _Z10computeSumPfS_i_param_0,
	.param .u64 .ptr .align 1 _Z10computeSumPfS_i_param_1,
	.param .u32 _Z10computeSumPfS_i_param_2
)
{
	.reg .pred 	%p<7>;
	.reg .b32 	%r<16>;
	.reg .b32 	%f<15>;
	.reg .b64 	%rd<15>;

	ld.param.u64 	%rd3, [_Z10computeSumPfS_i_param_0];
	ld.param.u64 	%rd4, [_Z10computeSumPfS_i_param_1];
	ld.param.u32 	%r4, [_Z10computeSumPfS_i_param_2];
	cvta.to.global.u64 	%rd1, %rd4;
	cvta.to.global.u64 	%rd2, %rd3;
	mov.u32 	%r5, %ntid.x;
	shl.b32 	%r6, %r5, 1;
	rem.s32 	%r7, %r4, %r6;
	setp.eq.s32 	%p1, %r7, 0;
	mov.u32 	%r8, %nctaid.x;
	add.s32 	%r9, %r8, -1;
	mov.u32 	%r10, %ctaid.x;
	setp.eq.s32 	%p2, %r9, %r10;
	setp.ne.s32 	%p3, %r10, 0;
	and.pred  	%p4, %p3, %p2;
	selp.u32 	%r11, 1, 0, %p4;
	cvt.rn.f32.u32 	%f1, %r11;
	cvt.rn.f32.s32 	%f2, %r7;
	mul.f32 	%f3, %f2, 0f3F000000;
	cvt.rpi.f32.f32 	%f4, %f3;
	cvt.rn.f32.u32 	%f5, %r5;
	selp.f32 	%f6, %f5, 0f00000000, %p1;
	selp.f32 	%f7, %f6, 0f00000000, %p4;
	fma.rn.f32 	%f8, %f4, %f1, %f7;
	selp.f32 	%f9, 0f00000000, %f5, %p4;
	add.f32 	%f10, %f9, %f8;
	cvt.rzi.s32.f32 	%r1, %f10;
	mov.u32 	%r12, %tid.x;
	mul.lo.s32 	%r13, %r10, %r5;
	shl.b32 	%r14, %r13, 1;
	add.s32 	%r2, %r14, %r12;
	sub.s32 	%r3, %r2, %r13;
	setp.ge.u32 	%p5, %r12, %r1;
	@%p5 bra 	$L__BB0_4;
	add.s32 	%r15, %r1, %r2;
	setp.ge.s32 	%p6, %r15, %r4;
	@%p6 bra 	$L__BB0_3;
	mul.wide.s32 	%rd9, %r2, 4;
	add.s64 	%rd10, %rd2, %rd9;
	ld.global.f32 	%f12, [%rd10];
	mul.wide.s32 	%rd11, %r1, 4;
	add.s64 	%rd12, %rd10, %rd11;
	ld.global.f32 	%f13, [%rd12];
	add.f32 	%f14, %f12, %f13;
	mul.wide.s32 	%rd13, %r3, 4;
	add.s64 	%rd14, %rd1, %rd13;
	st.global.f32 	[%rd14], %f14;
	bra.uni 	$L__BB0_4;
$L__BB0_3:
	mul.wide.s32 	%rd5, %r2, 4;
	add.s64 	%rd6, %rd2, %rd5;
	ld.global.f32 	%f11, [%rd6];
	mul.wide.s32 	%rd7, %r3, 4;
	add.s64 	%rd8, %rd1, %rd7;
	st.global.f32 	[%rd8], %f11;
$L__BB0_4:
	ret;

}


// ===== COMPILED SASS (sm_100) =====

	.target	sm_100

	.elftype	@"ET_EXEC"


//--------------------- .note.nv.tkinfo           --------------------------
	.section	.note.nv.tkinfo,"",@"SHT_NOTE"
	.sectionflags	@"SHF_NOTE_NV_TKINFO"
	.tkinfo
        /*0018*/ 	.word	0x00000002
        /*0030*/ 	.string	""
        /*0030*/ 	.string	"ptxas"
        /*0030*/ 	.string	"Cuda compilation tools, release 13.0, V13.0.88"
        /*0030*/ 	.string	"Build cuda_13.0.r13.0/compiler.36424714_0"
        /*0030*/ 	.string	"-arch sm_100 -m 64 "



//--------------------- .note.nv.cuinfo           --------------------------
	.section	.note.nv.cuinfo,"",@"SHT_NOTE"
	.sectionflags	@"SHF_NOTE_NV_CUINFO"
        /*0018*/ 	.short	0x0002
        /*001a*/ 	.short	0x0064
        /*001c*/ 	.short	0x0082
	.zero		2


//--------------------- .nv.info                  --------------------------
	.section	.nv.info,"",@"SHT_CUDA_INFO"
	.align	4


	//----- nvinfo : EIATTR_REGCOUNT
	.align		4
        /*0000*/ 	.byte	0x04, 0x2f
        /*0002*/ 	.short	(.L_1 - .L_0)
	.align		4
.L_0:
        /*0004*/ 	.word	index@(_Z10computeSumPfS_i)
        /*0008*/ 	.word	0x0000000d


	//----- nvinfo : EIATTR_FRAME_SIZE
	.align		4
.L_1:
        /*000c*/ 	.byte	0x04, 0x11
        /*000e*/ 	.short	(.L_3 - .L_2)
	.align		4
.L_2:
        /*0010*/ 	.word	index@(_Z10computeSumPfS_i)
        /*0014*/ 	.word	0x00000000


	//----- nvinfo : EIATTR_MIN_STACK_SIZE
	.align		4
.L_3:
        /*0018*/ 	.byte	0x04, 0x12
        /*001a*/ 	.short	(.L_5 - .L_4)
	.align		4
.L_4:
        /*001c*/ 	.word	index@(_Z10computeSumPfS_i)
        /*0020*/ 	.word	0x00000000
.L_5:


//--------------------- .nv.compat                --------------------------
	.section	.nv.compat,"",@"SHT_CUDA_COMPAT_INFO"
	.align	4
        /*0000*/ 	.byte	0x02, 0x09, 0x00, 0x00, 0x02, 0x02, 0x01, 0x00, 0x02, 0x05, 0x05, 0x00, 0x03, 0x07, 0x01, 0x01
        /*0010*/ 	.byte	0x02, 0x03, 0x00, 0x00, 0x02, 0x06, 0x01, 0x00, 0x04, 0x0b, 0x08, 0x00, 0x09, 0x00, 0x00, 0x00
        /*0020*/ 	.byte	0x00, 0x00, 0x00, 0x00


//--------------------- .nv.info._Z10computeSumPfS_i --------------------------
	.section	.nv.info._Z10computeSumPfS_i,"",@"SHT_CUDA_INFO"
	.sectionflags	@""
	.align	4


	//----- nvinfo : EIATTR_CUDA_API_VERSION
	.align		4
        /*0000*/ 	.byte	0x04, 0x37
        /*0002*/ 	.short	(.L_7 - .L_6)
.L_6:
        /*0004*/ 	.word	0x00000082


	//----- nvinfo : EIATTR_KPARAM_INFO
	.align		4
.L_7:
        /*0008*/ 	.byte	0x04, 0x17
        /*000a*/ 	.short	(.L_9 - .L_8)
.L_8:
        /*000c*/ 	.word	0x00000000
        /*0010*/ 	.short	0x0002
        /*0012*/ 	.short	0x0010
        /*0014*/ 	.byte	0x00, 0xf0, 0x11, 0x00


	//----- nvinfo : EIATTR_KPARAM_INFO
	.align		4
.L_9:
        /*0018*/ 	.byte	0x04, 0x17
        /*001a*/ 	.short	(.L_11 - .L_10)
.L_10:
        /*001c*/ 	.word	0x00000000
        /*0020*/ 	.short	0x0001
        /*0022*/ 	.short	0x0008
        /*0024*/ 	.byte	0x00, 0xf5, 0x21, 0x00


	//----- nvinfo : EIATTR_KPARAM_INFO
	.align		4
.L_11:
        /*0028*/ 	.byte	0x04, 0x17
        /*002a*/ 	.short	(.L_13 - .L_12)
.L_12:
        /*002c*/ 	.word	0x00000000
        /*0030*/ 	.short	0x0000
        /*0032*/ 	.short	0x0000
        /*0034*/ 	.byte	0x00, 0xf5, 0x21, 0x00


	//----- nvinfo : EIATTR_SPARSE_MMA_MASK
	.align		4
.L_13:
        /*0038*/ 	.byte	0x03, 0x50
        /*003a*/ 	.short	0x0000


	//----- nvinfo : EIATTR_MAXREG_COUNT
	.align		4
        /*003c*/ 	.byte	0x03, 0x1b
        /*003e*/ 	.short	0x00ff


	//----- nvinfo : EIATTR_MERCURY_ISA_VERSION
	.align		4
        /*0040*/ 	.byte	0x03, 0x5f
        /*0042*/ 	.short	0x0101


	//----- nvinfo : EIATTR_VRC_CTA_INIT_COUNT
	.align		4
        /*0044*/ 	.byte	0x02, 0x4a
	.zero		1
	.zero		1


	//----- nvinfo : EIATTR_EXIT_INSTR_OFFSETS
	.align		4
        /*0048*/ 	.byte	0x04, 0x1c
        /*004a*/ 	.short	(.L_15 - .L_14)


	//   ....[0]....
.L_14:
        /*004c*/ 	.word	0x00000300


	//   ....[1]....
        /*0050*/ 	.word	0x000003f0


	//   ....[2]....
        /*0054*/ 	.word	0x00000460


	//----- nvinfo : EIATTR_CRS_STACK_SIZE
	.align		4
.L_15:
        /*0058*/ 	.byte	0x04, 0x1e
        /*005a*/ 	.short	(.L_17 - .L_16)
.L_16:
        /*005c*/ 	.word	0x00000000


	//----- nvinfo : EIATTR_CBANK_PARAM_SIZE
	.align		4
.L_17:
        /*0060*/ 	.byte	0x03, 0x19
        /*0062*/ 	.short	0x0014


	//----- nvinfo : EIATTR_PARAM_CBANK
	.align		4
        /*0064*/ 	.byte	0x04, 0x0a
        /*0066*/ 	.short	(.L_19 - .L_18)
	.align		4
.L_18:
        /*0068*/ 	.word	index@(.nv.constant0._Z10computeSumPfS_i)
        /*006c*/ 	.short	0x0380
        /*006e*/ 	.short	0x0014


	//----- nvinfo : EIATTR_SW_WAR
	.align		4
.L_19:
        /*0070*/ 	.byte	0x04, 0x36
        /*0072*/ 	.short	(.L_21 - .L_20)
.L_20:
        /*0074*/ 	.word	0x00000008
.L_21:


//--------------------- .nv.callgraph             --------------------------
	.section	.nv.callgraph,"",@"SHT_CUDA_CALLGRAPH"
	.align	4
	.sectionentsize	8
	.align		4
        /*0000*/ 	.word	0x00000000
	.align		4
        /*0004*/ 	.word	0xffffffff
	.align		4
        /*0008*/ 	.word	0x00000000
	.align		4
        /*000c*/ 	.word	0xfffffffe
	.align		4
        /*0010*/ 	.word	0x00000000
	.align		4
        /*0014*/ 	.word	0xfffffffd
	.align		4
        /*0018*/ 	.word	0x00000000
	.align		4
        /*001c*/ 	.word	0xfffffffc


//--------------------- .text._Z10computeSumPfS_i --------------------------
	.section	.text._Z10computeSumPfS_i,"ax",@progbits
	.align	128
        .global         _Z10computeSumPfS_i
        .type           _Z10computeSumPfS_i,@function
        .size           _Z10computeSumPfS_i,(.L_x_2 - _Z10computeSumPfS_i)
        .other          _Z10computeSumPfS_i,@"STO_CUDA_ENTRY STV_DEFAULT"
_Z10computeSumPfS_i:
.text._Z10computeSumPfS_i:
[----:B------:R-:W-:Y:S08]  /*0000*/  LDC R1, c[0x0][0x37c] ;  /* 0x0000df00ff017b82 */ /* 0x000ff00000000800 */
[----:B------:R-:W0:Y:S01]  /*0010*/  LDC R2, c[0x0][0x360] ;  /* 0x0000d800ff027b82 */ /* 0x000e220000000800 */
[----:B------:R-:W1:Y:S07]  /*0020*/  LDCU UR4, c[0x0][0x370] ;  /* 0x00006e00ff0477ac */ /* 0x000e6e0008000800 */
[----:B------:R-:W2:Y:S01]  /*0030*/  LDC R0, c[0x0][0x390] ;  /* 0x0000e400ff007b82 */ /* 0x000ea20000000800 */
[----:B-1----:R-:W-:Y:S01]  /*0040*/  UIADD3 UR4, UPT, UPT, UR4, -0x1, URZ ;  /* 0xffffffff04047890 */ /* 0x002fe2000fffe0ff */
[----:B0-----:R-:W-:-:S05]  /*0050*/  IMAD.SHL.U32 R10, R2, 0x2, RZ ;  /* 0x00000002020a7824 */ /* 0x001fca00078e00ff */
[-C--:B------:R-:W-:Y:S02]  /*0060*/  IABS R6, R10.reuse ;  /* 0x0000000a00067213 */ /* 0x080fe40000000000 */
[----:B------:R-:W-:Y:S02]  /*0070*/  IABS R9, R10 ;  /* 0x0000000a00097213 */ /* 0x000fe40000000000 */
[----:B------:R-:W0:Y:S01]  /*0080*/  I2F.RP R3, R6 ;  /* 0x0000000600037306 */ /* 0x000e220000209400 */
[----:B--2---:R-:W-:Y:S02]  /*0090*/  IABS R8, R0 ;  /* 0x0000000000087213 */ /* 0x004fe40000000000 */
[----:B------:R-:W-:-:S05]  /*00a0*/  ISETP.GE.AND P2, PT, R0, RZ, PT ;  /* 0x000000ff0000720c */ /* 0x000fca0003f46270 */
[----:B0-----:R-:W0:Y:S02]  /*00b0*/  MUFU.RCP R3, R3 ;  /* 0x0000000300037308 */ /* 0x001e240000001000 */
[----:B0-----:R-:W-:Y:S02]  /*00c0*/  VIADD R4, R3, 0xffffffe ;  /* 0x0ffffffe03047836 */ /* 0x001fe40000000000 */
[----:B------:R-:W-:-:S04]  /*00d0*/  IMAD.MOV R3, RZ, RZ, -R9 ;  /* 0x000000ffff037224 */ /* 0x000fc800078e0a09 */
[----:B------:R0:W1:Y:S01]  /*00e0*/  F2I.FTZ.U32.TRUNC.NTZ R5, R4 ;  /* 0x0000000400057305 */ /* 0x000062000021f000 */
[----:B------:R-:W2:Y:S01]  /*00f0*/  S2R R9, SR_TID.X ;  /* 0x0000000000097919 */ /* 0x000ea20000002100 */
[----:B0-----:R-:W-:Y:S01]  /*0100*/  IMAD.MOV.U32 R4, RZ, RZ, RZ ;  /* 0x000000ffff047224 */ /* 0x001fe200078e00ff */
[----:B-1----:R-:W-:-:S05]  /*0110*/  IADD3 R7, PT, PT, RZ, -R5, RZ ;  /* 0x80000005ff077210 */ /* 0x002fca0007ffe0ff */
[----:B------:R-:W-:-:S04]  /*0120*/  IMAD R7, R7, R6, RZ ;  /* 0x0000000607077224 */ /* 0x000fc800078e02ff */
[----:B------:R-:W-:Y:S02]  /*0130*/  IMAD.HI.U32 R5, R5, R7, R4 ;  /* 0x0000000705057227 */ /* 0x000fe400078e0004 */
[----:B------:R-:W0:Y:S04]  /*0140*/  S2R R7, SR_CTAID.X ;  /* 0x0000000000077919 */ /* 0x000e280000002500 */
[----:B------:R-:W-:-:S04]  /*0150*/  IMAD.HI.U32 R5, R5, R8, RZ ;  /* 0x0000000805057227 */ /* 0x000fc800078e00ff */
[----:B------:R-:W-:-:S05]  /*0160*/  IMAD R5, R5, R3, R8 ;  /* 0x0000000305057224 */ /* 0x000fca00078e0208 */
[----:B------:R-:W-:-:S13]  /*0170*/  ISETP.GT.U32.AND P0, PT, R6, R5, PT ;  /* 0x000000050600720c */ /* 0x000fda0003f04070 */
[----:B------:R-:W-:Y:S02]  /*0180*/  @!P0 IADD3 R5, PT, PT, R5, -R6, RZ ;  /* 0x8000000605058210 */ /* 0x000fe40007ffe0ff */
[----:B------:R-:W-:Y:S02]  /*0190*/  ISETP.NE.AND P0, PT, R10, RZ, PT ;  /* 0x000000ff0a00720c */ /* 0x000fe40003f05270 */
[----:B------:R-:W-:-:S13]  /*01a0*/  ISETP.GT.U32.AND P1, PT, R6, R5, PT ;  /* 0x000000050600720c */ /* 0x000fda0003f24070 */
[----:B------:R-:W-:-:S04]  /*01b0*/  @!P1 IMAD.IADD R5, R5, 0x1, -R6 ;  /* 0x0000000105059824 */ /* 0x000fc800078e0a06 */
[----:B------:R-:W-:Y:S01]  /*01c0*/  @!P2 IMAD.MOV R5, RZ, RZ, -R5 ;  /* 0x000000ffff05a224 */ /* 0x000fe200078e0a05 */
[----:B------:R-:W-:Y:S02]  /*01d0*/  @!P0 LOP3.LUT R5, RZ, R10, RZ, 0x33, !PT ;  /* 0x0000000aff058212 */ /* 0x000fe400078e33ff */
[----:B0-----:R-:W-:Y:S02]  /*01e0*/  ISETP.NE.AND P0, PT, R7, UR4, PT ;  /* 0x0000000407007c0c */ /* 0x001fe4000bf05270 */
[----:B------:R-:W-:Y:S02]  /*01f0*/  I2FP.F32.S32 R3, R5 ;  /* 0x0000000500037245 */ /* 0x000fe40000201400 */
[----:B------:R-:W-:Y:S02]  /*0200*/  ISETP.NE.AND P1, PT, R5, RZ, PT ;  /* 0x000000ff0500720c */ /* 0x000fe40003f25270 */
[----:B------:R-:W-:Y:S01]  /*0210*/  ISETP.NE.AND P0, PT, R7, RZ, !P0 ;  /* 0x000000ff0700720c */ /* 0x000fe20004705270 */
[----:B------:R-:W-:Y:S01]  /*0220*/  FMUL R4, R3, 0.5 ;  /* 0x3f00000003047820 */ /* 0x000fe20000400000 */
[----:B------:R-:W-:Y:S01]  /*0230*/  I2FP.F32.U32 R5, R2 ;  /* 0x0000000200057245 */ /* 0x000fe20000201000 */
[----:B------:R-:W-:Y:S01]  /*0240*/  IMAD R2, R2, R7, RZ ;  /* 0x0000000702027224 */ /* 0x000fe200078e02ff */
[----:B------:R-:W-:-:S02]  /*0250*/  SEL R3, RZ, 0x1, !P0 ;  /* 0x00000001ff037807 */ /* 0x000fc40004000000 */
[C---:B------:R-:W-:Y:S01]  /*0260*/  FSEL R6, R5.reuse, RZ, !P1 ;  /* 0x000000ff05067208 */ /* 0x040fe20004800000 */
[----:B------:R-:W0:Y:S01]  /*0270*/  FRND.CEIL R4, R4 ;  /* 0x0000000400047307 */ /* 0x000e220000209000 */
[----:B------:R-:W-:Y:S02]  /*0280*/  I2FP.F32.U32 R3, R3 ;  /* 0x0000000300037245 */ /* 0x000fe40000201000 */
[----:B------:R-:W-:Y:S02]  /*0290*/  FSEL R6, R6, RZ, P0 ;  /* 0x000000ff06067208 */ /* 0x000fe40000000000 */
[----:B------:R-:W-:Y:S02]  /*02a0*/  FSEL R8, R5, RZ, !P0 ;  /* 0x000000ff05087208 */ /* 0x000fe40004000000 */
[----:B--2---:R-:W-:Y:S01]  /*02b0*/  LEA R5, R2, R9, 0x1 ;  /* 0x0000000902057211 */ /* 0x004fe200078e08ff */
[----:B0-----:R-:W-:-:S04]  /*02c0*/  FFMA R3, R3, R4, R6 ;  /* 0x0000000403037223 */ /* 0x001fc80000000006 */
[----:B------:R-:W-:-:S04]  /*02d0*/  FADD R3, R3, R8 ;  /* 0x0000000803037221 */ /* 0x000fc80000000000 */
[----:B------:R-:W0:Y:S02]  /*02e0*/  F2I.TRUNC.NTZ R4, R3 ;  /* 0x0000000300047305 */ /* 0x000e24000020f100 */
[----:B0-----:R-:W-:-:S13]  /*02f0*/  ISETP.GE.U32.AND P0, PT, R9, R4, PT ;  /* 0x000000040900720c */ /* 0x001fda0003f06070 */
[----:B------:R-:W-:Y:S05]  /*0300*/  @P0 EXIT ;  /* 0x000000000000094d */ /* 0x000fea0003800000 */
[----:B------:R-:W-:Y:S01]  /*0310*/  IMAD.IADD R3, R4, 0x1, R5 ;  /* 0x0000000104037824 */ /* 0x000fe200078e0205 */
[----:B------:R-:W0:Y:S01]  /*0320*/  LDCU.64 UR4, c[0x0][0x358] ;  /* 0x00006b00ff0477ac */ /* 0x000e220008000a00 */
[----:B------:R-:W-:-:S03]  /*0330*/  IADD3 R9, PT, PT, -R2, R5, RZ ;  /* 0x0000000502097210 */ /* 0x000fc60007ffe1ff */
[----:B------:R-:W-:-:S13]  /*0340*/  ISETP.GE.AND P0, PT, R3, R0, PT ;  /* 0x000000000300720c */ /* 0x000fda0003f06270 */
[----:B------:R-:W-:Y:S05]  /*0350*/  @P0 BRA `(.L_x_0) ;  /* 0x0000000000280947 */ /* 0x000fea0003800000 */
[----:B------:R-:W1:Y:S08]  /*0360*/  LDC.64 R2, c[0x0][0x380] ;  /* 0x0000e000ff027b82 */ /* 0x000e700000000a00 */
[----:B------:R-:W2:Y:S01]  /*0370*/  LDC.64 R6, c[0x0][0x388] ;  /* 0x0000e200ff067b82 */ /* 0x000ea20000000a00 */
[----:B-1----:R-:W-:-:S04]  /*0380*/  IMAD.WIDE R2, R5, 0x4, R2 ;  /* 0x0000000405027825 */ /* 0x002fc800078e0202 */
[----:B------:R-:W-:Y:S02]  /*0390*/  IMAD.WIDE R4, R4, 0x4, R2 ;  /* 0x0000000404047825 */ /* 0x000fe400078e0202 */
[----:B0-----:R-:W3:Y:S04]  /*03a0*/  LDG.E R2, desc[UR4][R2.64] ;  /* 0x0000000402027981 */ /* 0x001ee8000c1e1900 */
[----:B------:R-:W3:Y:S01]  /*03b0*/  LDG.E R5, desc[UR4][R4.64] ;  /* 0x0000000404057981 */ /* 0x000ee2000c1e1900 */
[----:B--2---:R-:W-:-:S04]  /*03c0*/  IMAD.WIDE R6, R9, 0x4, R6 ;  /* 0x0000000409067825 */ /* 0x004fc800078e0206 */
[----:B---3--:R-:W-:-:S05]  /*03d0*/  FADD R9, R2, R5 ;  /* 0x0000000502097221 */ /* 0x008fca0000000000 */
[----:B------:R-:W-:Y:S01]  /*03e0*/  STG.E desc[UR4][R6.64], R9 ;  /* 0x0000000906007986 */ /* 0x000fe2000c101904 */
[----:B------:R-:W-:Y:S05]  /*03f0*/  EXIT ;  /* 0x000000000000794d */ /* 0x000fea0003800000 */
.L_x_0:
[----:B------:R-:W1:Y:S02]  /*0400*/  LDC.64 R2, c[0x0][0x380] ;  /* 0x0000e000ff027b82 */ /* 0x000e640000000a00 */
[----:B-1----:R-:W-:-:S06]  /*0410*/  IMAD.WIDE R2, R5, 0x4, R2 ;  /* 0x0000000405027825 */ /* 0x002fcc00078e0202 */
[----:B------:R-:W1:Y:S01]  /*0420*/  LDC.64 R4, c[0x0][0x388] ;  /* 0x0000e200ff047b82 */ /* 0x000e620000000a00 */
[----:B0-----:R-:W2:Y:S01]  /*0430*/  LDG.E R3, desc[UR4][R2.64] ;  /* 0x0000000402037981 */ /* 0x001ea2000c1e1900 */
[----:B-1----:R-:W-:-:S05]  /*0440*/  IMAD.WIDE R4, R9, 0x4, R4 ;  /* 0x0000000409047825 */ /* 0x002fca00078e0204 */
[----:B--2---:R-:W-:Y:S01]  /*0450*/  STG.E desc[UR4][R4.64], R3 ;  /* 0x0000000304007986 */ /* 0x004fe2000c101904 */
[----:B------:R-:W-:Y:S05]  /*0460*/  EXIT ;  /* 0x000000000000794d */ /* 0x000fea0003800000 */
.L_x_1:
[----:B------:R-:W-:-:S00]  /*0470*/  BRA `(.L_x_1) ;  /* 0xfffffffc00fc7947 */ /* 0x000fc0000383ffff */
[----:B------:R-:W-:-:S00]  /*0480*/  NOP ;  /* 0x0000000000007918 */ /* 0x000fc00000000000 */
[----:B------:R-:W-:-:S00]  /*0490*/  NOP ;  /* 0x0000000000007918 */ /* 0x000fc00000000000 */
[----:B------:R-:W-:-:S00]  /*04a0*/  NOP ;  /* 0x0000000000007918 */ /* 0x000fc00000000000 */
[----:B------:R-:W-:-:S00]  /*04b0*/  NOP ;  /* 0x0000000000007918 */ /* 0x000fc00000000000 */
[----:B------:R-:W-:-:S00]  /*04c0*/  NOP ;  /* 0x0000000000007918 */ /* 0x000fc00000000000 */
[----:B------:R-:W-:-:S00]  /*04d0*/  NOP ;  /* 0x0000000000007918 */ /* 0x000fc00000000000 */
[----:B------:R-:W-:-:S00]  /*04e0*/  NOP ;  /* 0x0000000000007918 */ /* 0x000fc00000000000 */
[----:B------:R-:W-:-:S00]  /*04f0*/  NOP ;  /* 0x0000000000007918 */ /* 0x000fc00000000000 */
.L_x_2:


//--------------------- .nv.shared.reserved.0     --------------------------
	.section	.nv.shared.reserved.0,"aw",@nobits
	.weak		__nv_reservedSMEM_offset_0_alias
	.size		__nv_reservedSMEM_offset_0_alias, 0, 64
	.other		__nv_reservedSMEM_offset_0_alias,@"STO_CUDA_RESERVED_SHARED STV_DEFAULT"
__nv_reservedSMEM_offset_0_alias:
	.zero		0
	.zero		64


//--------------------- .nv.constant0._Z10computeSumPfS_i --------------------------
	.section	.nv.constant0._Z10computeSumPfS_i,"a",@progbits
	.sectionflags	@""
	.align	4
.nv.constant0._Z10computeSumPfS_i:
	.zero		916


//--------------------- SYMBOLS --------------------------

	.type		.nv.reservedSmem.offset0,@object
	.size		.nv.reservedSmem.offset0,0x4
